	.headerflags	@"EF_CUDA_TEXMODE_UNIFIED EF_CUDA_64BIT_ADDRESS EF_CUDA_ACCELERATORS EF_CUDA_SM90 EF_CUDA_VIRTUAL_SM(EF_CUDA_SM90)"
	.elftype	@"ET_EXEC"


//--------------------- .nv.info                  --------------------------
	.section	.nv.info,"",@"SHT_CUDA_INFO"
	.align	4


	//----- nvinfo : EIATTR_REGCOUNT
	.align		4
        /*0000*/ 	.byte	0x04, 0x2f
        /*0002*/ 	.short	(.L_1 - .L_0)
	.align		4
.L_0:
        /*0004*/ 	.word	index@(triton_poi_fused_avg_pool2d_1)
        /*0008*/ 	.word	0x0000001e


	//----- nvinfo : EIATTR_MIN_STACK_SIZE
	.align		4
.L_1:
        /*000c*/ 	.byte	0x04, 0x12
        /*000e*/ 	.short	(.L_3 - .L_2)
	.align		4
.L_2:
        /*0010*/ 	.word	index@(triton_poi_fused_avg_pool2d_1)
        /*0014*/ 	.word	0x00000000


	//----- nvinfo : EIATTR_FRAME_SIZE
	.align		4
.L_3:
        /*0018*/ 	.byte	0x04, 0x11
        /*001a*/ 	.short	(.L_5 - .L_4)
	.align		4
.L_4:
        /*001c*/ 	.word	index@(triton_poi_fused_avg_pool2d_1)
        /*0020*/ 	.word	0x00000000


	//----- nvinfo : EIATTR_MIN_STACK_SIZE
	.align		4
.L_5:
        /*0024*/ 	.byte	0x04, 0x12
        /*0026*/ 	.short	(.L_7 - .L_6)
	.align		4
.L_6:
        /*0028*/ 	.word	index@(triton_poi_fused_avg_pool2d_1)
        /*002c*/ 	.word	0x00000000
.L_7:


//--------------------- .nv.info.triton_poi_fused_avg_pool2d_1 --------------------------
	.section	.nv.info.triton_poi_fused_avg_pool2d_1,"",@"SHT_CUDA_INFO"
	.sectionflags	@""
	.align	4


	//----- nvinfo : EIATTR_CUDA_API_VERSION
	.align		4
        /*0000*/ 	.byte	0x04, 0x37
        /*0002*/ 	.short	(.L_9 - .L_8)
.L_8:
        /*0004*/ 	.word	0x0000007c


	//----- nvinfo : EIATTR_KPARAM_INFO
	.align		4
.L_9:
        /*0008*/ 	.byte	0x04, 0x17
        /*000a*/ 	.short	(.L_11 - .L_10)
.L_10:
        /*000c*/ 	.word	0x00000000
        /*0010*/ 	.short	0x0002
        /*0012*/ 	.short	0x0010
        /*0014*/ 	.byte	0x00, 0xf0, 0x11, 0x00


	//----- nvinfo : EIATTR_KPARAM_INFO
	.align		4
.L_11:
        /*0018*/ 	.byte	0x04, 0x17
        /*001a*/ 	.short	(.L_13 - .L_12)
.L_12:
        /*001c*/ 	.word	0x00000000
        /*0020*/ 	.short	0x0001
        /*0022*/ 	.short	0x0008
        /*0024*/ 	.byte	0x00, 0xf4, 0x21, 0x00


	//----- nvinfo : EIATTR_KPARAM_INFO
	.align		4
.L_13:
        /*0028*/ 	.byte	0x04, 0x17
        /*002a*/ 	.short	(.L_15 - .L_14)
.L_14:
        /*002c*/ 	.word	0x00000000
        /*0030*/ 	.short	0x0000
        /*0032*/ 	.short	0x0000
        /*0034*/ 	.byte	0x00, 0xf4, 0x21, 0x00


	//----- nvinfo : EIATTR_SPARSE_MMA_MASK
	.align		4
.L_15:
        /*0038*/ 	.byte	0x03, 0x50
        /*003a*/ 	.short	0x0000


	//----- nvinfo : EIATTR_MAXREG_COUNT
	.align		4
        /*003c*/ 	.byte	0x03, 0x1b
        /*003e*/ 	.short	0x00ff


	//----- nvinfo : EIATTR_EXIT_INSTR_OFFSETS
	.align		4
        /*0040*/ 	.byte	0x04, 0x1c
        /*0042*/ 	.short	(.L_17 - .L_16)


	//   ....[0]....
.L_16:
        /*0044*/ 	.word	0x000006e0


	//   ....[1]....
        /*0048*/ 	.word	0x00000700


	//----- nvinfo : EIATTR_REQNTID
	.align		4
.L_17:
        /*004c*/ 	.byte	0x04, 0x10
        /*004e*/ 	.short	(.L_19 - .L_18)
.L_18:
        /*0050*/ 	.word	0x00000080
        /*0054*/ 	.word	0x00000001
        /*0058*/ 	.word	0x00000001


	//----- nvinfo : EIATTR_CBANK_PARAM_SIZE
	.align		4
.L_19:
        /*005c*/ 	.byte	0x03, 0x19
        /*005e*/ 	.short	0x0014


	//----- nvinfo : EIATTR_PARAM_CBANK
	.align		4
        /*0060*/ 	.byte	0x04, 0x0a
        /*0062*/ 	.short	(.L_21 - .L_20)
	.align		4
.L_20:
        /*0064*/ 	.word	index@(.nv.constant0.triton_poi_fused_avg_pool2d_1)
        /*0068*/ 	.short	0x0210
        /*006a*/ 	.short	0x0014


	//----- nvinfo : EIATTR_SW_WAR
	.align		4
.L_21:
        /*006c*/ 	.byte	0x04, 0x36
        /*006e*/ 	.short	(.L_23 - .L_22)
.L_22:
        /*0070*/ 	.word	0x00000008
.L_23:


//--------------------- .nv.callgraph             --------------------------
	.section	.nv.callgraph,"",@"SHT_CUDA_CALLGRAPH"
	.align	4
	.sectionentsize	8
	.align		4
        /*0000*/ 	.word	0x00000000
	.align		4
        /*0004*/ 	.word	0xffffffff
	.align		4
        /*0008*/ 	.word	0x00000000
	.align		4
        /*000c*/ 	.word	0xfffffffe
	.align		4
        /*0010*/ 	.word	0x00000000
	.align		4
        /*0014*/ 	.word	0xfffffffd
	.align		4
        /*0018*/ 	.word	0x00000000
	.align		4
        /*001c*/ 	.word	0xfffffffc


//--------------------- .text.triton_poi_fused_avg_pool2d_1 --------------------------
	.section	.text.triton_poi_fused_avg_pool2d_1,"ax",@progbits
	.align	128
        .global         triton_poi_fused_avg_pool2d_1
        .type           triton_poi_fused_avg_pool2d_1,@function
        .size           triton_poi_fused_avg_pool2d_1,(.L_x_1 - triton_poi_fused_avg_pool2d_1)
        .other          triton_poi_fused_avg_pool2d_1,@"STO_CUDA_ENTRY STV_DEFAULT"
triton_poi_fused_avg_pool2d_1:
.text.triton_poi_fused_avg_pool2d_1:
[----:B------:R-:W0:Y:S01]  /*0000*/  LDC R1, c[0x0][0x28] ;  /* 0x00000a00ff017b82 */ /* 0x000e220000000800 */
[----:B------:R-:W1:Y:S01]  /*0010*/  S2R R0, SR_TID.X ;  /* 0x0000000000007919 */ /* 0x000e620000002100 */
[----:B------:R-:W-:Y:S01]  /*0020*/  IMAD.MOV.U32 R10, RZ, RZ, RZ ;  /* 0x000000ffff0a7224 */ /* 0x000fe200078e00ff */
[----:B------:R-:W-:Y:S01]  /*0030*/  CS2R R14, SRZ ;  /* 0x00000000000e7805 */ /* 0x000fe2000001ff00 */
[----:B------:R-:W-:Y:S01]  /*0040*/  ULDC.64 UR4, c[0x0][0x208] ;  /* 0x0000820000047ab9 */ /* 0x000fe20000000a00 */
[----:B------:R-:W2:Y:S01]  /*0050*/  S2R R3, SR_CTAID.X ;  /* 0x0000000000037919 */ /* 0x000ea20000002500 */
[----:B-1----:R-:W-:Y:S02]  /*0060*/  LOP3.LUT R0, R0, 0x7f, RZ, 0xc0, !PT ;  /* 0x0000007f00007812 */ /* 0x002fe400078ec0ff */
[----:B--2---:R-:W-:-:S03]  /*0070*/  SHF.R.S32.HI R2, RZ, 0x18, R3 ;  /* 0x00000018ff027819 */ /* 0x004fc60000011403 */
[----:B------:R-:W-:Y:S01]  /*0080*/  IMAD R0, R3, 0x80, R0 ;  /* 0x0000008003007824 */ /* 0x000fe200078e0200 */
[----:B------:R-:W-:-:S03]  /*0090*/  SGXT R3, R2, 0x1 ;  /* 0x000000010203781a */ /* 0x000fc60000000200 */
[C---:B------:R-:W-:Y:S01]  /*00a0*/  IMAD.HI R11, R0.reuse, 0x2aaaaaab, RZ ;  /* 0x2aaaaaab000b7827 */ /* 0x040fe200078e02ff */
[----:B------:R-:W-:Y:S02]  /*00b0*/  ISETP.GE.AND P3, PT, R0, 0xc00, PT ;  /* 0x00000c000000780c */ /* 0x000fe40003f66270 */
[----:B------:R-:W-:Y:S02]  /*00c0*/  LEA.HI R4, R3, R0, RZ, 0x4 ;  /* 0x0000000003047211 */ /* 0x000fe400078f20ff */
[----:B------:R-:W-:Y:S02]  /*00d0*/  SHF.R.U32.HI R2, RZ, 0x1f, R11 ;  /* 0x0000001fff027819 */ /* 0x000fe4000001160b */
[----:B------:R-:W-:Y:S02]  /*00e0*/  SHF.R.S32.HI R13, RZ, 0x4, R4 ;  /* 0x00000004ff0d7819 */ /* 0x000fe40000011404 */
[----:B------:R-:W-:Y:S02]  /*00f0*/  LEA.HI.SX32 R11, R11, R2, 0x19 ;  /* 0x000000020b0b7211 */ /* 0x000fe400078fcaff */
[C---:B------:R-:W-:Y:S01]  /*0100*/  LEA.HI R5, R13.reuse, R13, RZ, 0x4 ;  /* 0x0000000d0d057211 */ /* 0x040fe200078f20ff */
[----:B------:R-:W-:-:S03]  /*0110*/  IMAD.HI R3, R13, 0x2aaaaaab, RZ ;  /* 0x2aaaaaab0d037827 */ /* 0x000fc600078e02ff */
[----:B------:R-:W-:Y:S02]  /*0120*/  LOP3.LUT R8, R5, 0xfffffff0, RZ, 0xc0, !PT ;  /* 0xfffffff005087812 */ /* 0x000fe400078ec0ff */
[----:B------:R-:W-:Y:S02]  /*0130*/  SHF.R.U32.HI R6, RZ, 0x1f, R3 ;  /* 0x0000001fff067819 */ /* 0x000fe40000011603 */
[----:B------:R-:W-:Y:S02]  /*0140*/  LOP3.LUT R5, R4, 0xfffffff0, RZ, 0xc0, !PT ;  /* 0xfffffff004057812 */ /* 0x000fe400078ec0ff */
[----:B------:R-:W-:Y:S02]  /*0150*/  LEA.HI R6, R3, R6, RZ, 0x1d ;  /* 0x0000000603067211 */ /* 0x000fe400078fe8ff */
[----:B------:R-:W1:Y:S01]  /*0160*/  LDC.64 R2, c[0x0][0x210] ;  /* 0x00008400ff027b82 */ /* 0x000e620000000a00 */
[----:B------:R-:W-:Y:S02]  /*0170*/  IMAD.IADD R12, R0, 0x1, -R5 ;  /* 0x00000001000c7824 */ /* 0x000fe400078e0a05 */
[----:B------:R-:W-:-:S02]  /*0180*/  IMAD R6, R6, -0x30, R13 ;  /* 0xffffffd006067824 */ /* 0x000fc400078e020d */
[----:B------:R-:W-:Y:S01]  /*0190*/  IMAD.IADD R13, R13, 0x1, -R8 ;  /* 0x000000010d0d7824 */ /* 0x000fe200078e0a08 */
[----:B------:R-:W-:Y:S01]  /*01a0*/  ISETP.GT.AND P1, PT, R12, RZ, PT ;  /* 0x000000ff0c00720c */ /* 0x000fe20003f24270 */
[----:B------:R-:W-:-:S03]  /*01b0*/  IMAD R5, R11, 0x130, R6 ;  /* 0x000001300b057824 */ /* 0x000fc600078e0206 */
[----:B------:R-:W-:Y:S02]  /*01c0*/  ISETP.GT.AND P2, PT, R13, RZ, PT ;  /* 0x000000ff0d00720c */ /* 0x000fe40003f44270 */
[-C--:B------:R-:W-:Y:S02]  /*01d0*/  LEA R5, R5, R12.reuse, 0x5 ;  /* 0x0000000c05057211 */ /* 0x080fe400078e28ff */
[C---:B------:R-:W-:Y:S02]  /*01e0*/  ISETP.GT.AND P0, PT, R12.reuse, RZ, P2 ;  /* 0x000000ff0c00720c */ /* 0x040fe40001704270 */
[----:B------:R-:W-:Y:S01]  /*01f0*/  ISETP.GT.AND P2, PT, R12, -0x1, P2 ;  /* 0xffffffff0c00780c */ /* 0x000fe20001744270 */
[----:B------:R-:W-:Y:S01]  /*0200*/  IMAD.SHL.U32 R9, R5, 0x2, RZ ;  /* 0x0000000205097824 */ /* 0x000fe200078e00ff */
[C---:B------:R-:W-:Y:S02]  /*0210*/  ISETP.LT.AND P0, PT, R0.reuse, 0xc00, P0 ;  /* 0x00000c000000780c */ /* 0x040fe40000701270 */
[----:B------:R-:W-:Y:S01]  /*0220*/  ISETP.LT.AND P2, PT, R0, 0xc00, P2 ;  /* 0x00000c000000780c */ /* 0x000fe20001741270 */
[----:B------:R-:W-:Y:S01]  /*0230*/  VIADD R5, R9, 0xffffffdf ;  /* 0xffffffdf09057836 */ /* 0x000fe20000000000 */
[----:B------:R-:W-:Y:S01]  /*0240*/  LOP3.LUT R4, R13, R12, RZ, 0xfc, !PT ;  /* 0x0000000c0d047212 */ /* 0x000fe200078efcff */
[----:B------:R-:W-:Y:S01]  /*0250*/  VIADD R23, R9, 0xffffffe1 ;  /* 0xffffffe109177836 */ /* 0x000fe20000000000 */
[----:B------:R-:W-:-:S02]  /*0260*/  IADD3 R7, R9, -0x20, RZ ;  /* 0xffffffe009077810 */ /* 0x000fc40007ffe0ff */
[----:B------:R-:W-:Y:S02]  /*0270*/  ISETP.GT.AND P1, PT, R13, -0x1, P1 ;  /* 0xffffffff0d00780c */ /* 0x000fe40000f24270 */
[----:B------:R-:W-:Y:S01]  /*0280*/  ISETP.GT.AND P4, PT, R4, -0x1, !P3 ;  /* 0xffffffff0400780c */ /* 0x000fe20005f84270 */
[----:B-1----:R-:W-:Y:S01]  /*0290*/  IMAD.WIDE R4, R5, 0x4, R2 ;  /* 0x0000000405047825 */ /* 0x002fe200078e0202 */
[----:B------:R-:W-:-:S03]  /*02a0*/  ISETP.LT.AND P1, PT, R0, 0xc00, P1 ;  /* 0x00000c000000780c */ /* 0x000fc60000f21270 */
[--C-:B------:R-:W-:Y:S01]  /*02b0*/  IMAD.WIDE R6, R7, 0x4, R2.reuse ;  /* 0x0000000407067825 */ /* 0x100fe200078e0202 */
[----:B------:R-:W-:Y:S01]  /*02c0*/  IADD3 R25, R9, -0x1, RZ ;  /* 0xffffffff09197810 */ /* 0x000fe20007ffe0ff */
[----:B------:R-:W2:Y:S02]  /*02d0*/  @P0 LDG.E.EL R10, desc[UR4][R4.64] ;  /* 0x00000004040a0981 */ /* 0x000ea4000c2e1900 */
[--C-:B------:R-:W-:Y:S02]  /*02e0*/  IMAD.WIDE R22, R23, 0x4, R2.reuse ;  /* 0x0000000417167825 */ /* 0x100fe400078e0202 */
[----:B------:R1:W3:Y:S01]  /*02f0*/  @P2 LDG.E.EL R14, desc[UR4][R6.64] ;  /* 0x00000004060e2981 */ /* 0x0002e2000c2e1900 */
[----:B------:R-:W-:Y:S01]  /*0300*/  CS2R R16, SRZ ;  /* 0x0000000000107805 */ /* 0x000fe2000001ff00 */
[----:B------:R-:W-:Y:S02]  /*0310*/  IMAD.WIDE R24, R25, 0x4, R2 ;  /* 0x0000000419187825 */ /* 0x000fe400078e0202 */
[----:B------:R4:W5:Y:S01]  /*0320*/  @P2 LDG.E.EL R15, desc[UR4][R22.64] ;  /* 0x00000004160f2981 */ /* 0x000962000c2e1900 */
[----:B------:R-:W-:Y:S01]  /*0330*/  CS2R R18, SRZ ;  /* 0x0000000000127805 */ /* 0x000fe2000001ff00 */
[----:B------:R-:W-:-:S02]  /*0340*/  VIADD R27, R9, 0x1 ;  /* 0x00000001091b7836 */ /* 0x000fc40000000000 */
[--C-:B------:R-:W-:Y:S01]  /*0350*/  IMAD.WIDE R20, R9, 0x4, R2.reuse ;  /* 0x0000000409147825 */ /* 0x100fe200078e0202 */
[----:B------:R-:W5:Y:S03]  /*0360*/  @P1 LDG.E.EL R16, desc[UR4][R24.64] ;  /* 0x0000000418101981 */ /* 0x000f66000c2e1900 */
[--C-:B-1----:R-:W-:Y:S01]  /*0370*/  IMAD.WIDE R6, R27, 0x4, R2.reuse ;  /* 0x000000041b067825 */ /* 0x102fe200078e0202 */
[----:B------:R-:W-:Y:S01]  /*0380*/  IADD3 R27, R9, 0x20, RZ ;  /* 0x00000020091b7810 */ /* 0x000fe20007ffe0ff */
[----:B------:R1:W5:Y:S02]  /*0390*/  @P4 LDG.E.EL R19, desc[UR4][R20.64] ;  /* 0x0000000414134981 */ /* 0x000364000c2e1900 */
[C---:B------:R-:W-:Y:S02]  /*03a0*/  VIADD R5, R9.reuse, 0x1f ;  /* 0x0000001f09057836 */ /* 0x040fe40000000000 */
[----:B----4-:R-:W-:Y:S01]  /*03b0*/  VIADD R23, R9, 0x21 ;  /* 0x0000002109177836 */ /* 0x010fe20000000000 */
[----:B------:R4:W5:Y:S01]  /*03c0*/  @P4 LDG.E.EL R17, desc[UR4][R6.64] ;  /* 0x0000000406114981 */ /* 0x000962000c2e1900 */
[----:B------:R-:W-:-:S04]  /*03d0*/  IMAD.WIDE R4, R5, 0x4, R2 ;  /* 0x0000000405047825 */ /* 0x000fc800078e0202 */
[--C-:B------:R-:W-:Y:S01]  /*03e0*/  IMAD.WIDE R8, R27, 0x4, R2.reuse ;  /* 0x000000041b087825 */ /* 0x100fe200078e0202 */
[----:B------:R1:W5:Y:S03]  /*03f0*/  @P1 LDG.E.EL R18, desc[UR4][R4.64] ;  /* 0x0000000404121981 */ /* 0x000366000c2e1900 */
[----:B------:R-:W-:Y:S01]  /*0400*/  IMAD.WIDE R2, R23, 0x4, R2 ;  /* 0x0000000417027825 */ /* 0x000fe200078e0202 */
[----:B------:R-:W-:-:S06]  /*0410*/  CS2R R22, SRZ ;  /* 0x0000000000167805 */ /* 0x000fcc000001ff00 */
[----:B------:R-:W5:Y:S04]  /*0420*/  @P4 LDG.E.EL R22, desc[UR4][R8.64] ;  /* 0x0000000408164981 */ /* 0x000f68000c2e1900 */
[----:B------:R2:W5:Y:S01]  /*0430*/  @P4 LDG.E.EL R23, desc[UR4][R2.64] ;  /* 0x0000000402174981 */ /* 0x000562000c2e1900 */
[----:B-1----:R-:W-:-:S05]  /*0440*/  IMAD.SHL.U32 R21, R13, 0x2, RZ ;  /* 0x000000020d157824 */ /* 0x002fca00078e00ff */
[C---:B------:R-:W-:Y:S01]  /*0450*/  LEA R20, R12.reuse, R21, 0x1 ;  /* 0x000000150c147211 */ /* 0x040fe200078e08ff */
[----:B----4-:R-:W-:-:S03]  /*0460*/  IMAD.SHL.U32 R6, R12, 0x4, RZ ;  /* 0x000000040c067824 */ /* 0x010fc600078e00ff */
[----:B------:R-:W-:Y:S02]  /*0470*/  IADD3 R20, -R20, 0x1, RZ ;  /* 0x0000000114147810 */ /* 0x000fe40007ffe1ff */
[----:B------:R-:W-:-:S03]  /*0480*/  LEA R12, R12, 0x2, 0x1 ;  /* 0x000000020c0c7811 */ /* 0x000fc600078e08ff */
[----:B------:R-:W-:Y:S02]  /*0490*/  IMAD R13, R13, R6, R20 ;  /* 0x000000060d0d7224 */ /* 0x000fe400078e0214 */
[----:B0-----:R-:W-:-:S03]  /*04a0*/  IMAD.MOV R4, RZ, RZ, -R21 ;  /* 0x000000ffff047224 */ /* 0x001fc600078e0a15 */
[----:B------:R-:W-:Y:S01]  /*04b0*/  IADD3 R13, R12, R13, RZ ;  /* 0x0000000d0c0d7210 */ /* 0x000fe20007ffe0ff */
[----:B------:R-:W-:-:S04]  /*04c0*/  VIADD R21, R21, 0x2 ;  /* 0x0000000215157836 */ /* 0x000fc80000000000 */
[----:B------:R-:W-:-:S04]  /*04d0*/  IMAD R12, R12, R4, R13 ;  /* 0x000000040c0c7224 */ /* 0x000fc800078e020d */
[----:B------:R-:W-:-:S05]  /*04e0*/  IMAD.IADD R12, R21, 0x1, R12 ;  /* 0x00000001150c7824 */ /* 0x000fca00078e020c */
[----:B------:R-:W-:-:S04]  /*04f0*/  LEA R12, R21, R12, 0x1 ;  /* 0x0000000c150c7211 */ /* 0x000fc800078e08ff */
[----:B------:R-:W-:Y:S01]  /*0500*/  I2FP.F32.S32 R12, R12 ;  /* 0x0000000c000c7245 */ /* 0x000fe20000201400 */
[----:B------:R-:W-:-:S04]  /*0510*/  IMAD R0, R11, -0x300, R0 ;  /* 0xfffffd000b007824 */ /* 0x000fc800078e0200 */
[----:B------:R-:W-:Y:S01]  /*0520*/  IMAD R11, R11, 0x8300, R0 ;  /* 0x000083000b0b7824 */ /* 0x000fe200078e0200 */
[----:B--2---:R-:W-:Y:S02]  /*0530*/  SEL R3, R10, RZ, P0 ;  /* 0x000000ff0a037207 */ /* 0x004fe40000000000 */
[----:B---3--:R-:W-:Y:S02]  /*0540*/  SEL R14, R14, RZ, P2 ;  /* 0x000000ff0e0e7207 */ /* 0x008fe40001000000 */
[----:B-----5:R-:W-:-:S03]  /*0550*/  SEL R15, R15, RZ, P2 ;  /* 0x000000ff0f0f7207 */ /* 0x020fc60001000000 */
[----:B------:R-:W-:Y:S01]  /*0560*/  FADD R14, R3, R14 ;  /* 0x0000000e030e7221 */ /* 0x000fe20000000000 */
[----:B------:R-:W-:Y:S01]  /*0570*/  FSETP.GT.AND P0, PT, |R12|, 8.50705917302346158658e+37, PT ;  /* 0x7e8000000c00780b */ /* 0x000fe20003f04200 */
[----:B------:R-:W0:Y:S01]  /*0580*/  LDC.64 R2, c[0x0][0x218] ;  /* 0x00008600ff027b82 */ /* 0x000e220000000a00 */
[----:B------:R-:W-:Y:S01]  /*0590*/  SEL R16, R16, RZ, P1 ;  /* 0x000000ff10107207 */ /* 0x000fe20000800000 */
[----:B------:R-:W-:Y:S01]  /*05a0*/  FADD R15, R14, R15 ;  /* 0x0000000f0e0f7221 */ /* 0x000fe20000000000 */
[----:B------:R-:W-:Y:S02]  /*05b0*/  FSETP.GEU.AND P2, PT, |R12|, 1.175494350822287508e-38, PT ;  /* 0x008000000c00780b */ /* 0x000fe40003f4e200 */
[----:B------:R-:W-:Y:S01]  /*05c0*/  SEL R19, R19, RZ, P4 ;  /* 0x000000ff13137207 */ /* 0x000fe20002000000 */
[----:B------:R-:W-:Y:S01]  /*05d0*/  FADD R16, R15, R16 ;  /* 0x000000100f107221 */ /* 0x000fe20000000000 */
[----:B------:R-:W-:-:S03]  /*05e0*/  SEL R17, R17, RZ, P4 ;  /* 0x000000ff11117207 */ /* 0x000fc60002000000 */
[----:B------:R-:W-:Y:S02]  /*05f0*/  FADD R16, R16, R19 ;  /* 0x0000001310107221 */ /* 0x000fe40000000000 */
[----:B------:R-:W-:Y:S02]  /*0600*/  @P0 FMUL R12, R12, 0.25 ;  /* 0x3e8000000c0c0820 */ /* 0x000fe40000400000 */
[----:B------:R-:W-:Y:S01]  /*0610*/  FADD R17, R16, R17 ;  /* 0x0000001110117221 */ /* 0x000fe20000000000 */
[----:B------:R-:W-:Y:S01]  /*0620*/  SEL R18, R18, RZ, P1 ;  /* 0x000000ff12127207 */ /* 0x000fe20000800000 */
[----:B------:R-:W-:-:S04]  /*0630*/  @!P2 FMUL R12, R12, 16777216 ;  /* 0x4b8000000c0ca820 */ /* 0x000fc80000400000 */
[----:B------:R-:W-:Y:S01]  /*0640*/  FADD R17, R17, R18 ;  /* 0x0000001211117221 */ /* 0x000fe20000000000 */
[----:B------:R-:W-:Y:S01]  /*0650*/  SEL R22, R22, RZ, P4 ;  /* 0x000000ff16167207 */ /* 0x000fe20002000000 */
[----:B------:R-:W1:Y:S01]  /*0660*/  MUFU.RCP R12, R12 ;  /* 0x0000000c000c7308 */ /* 0x000e620000001000 */
[----:B------:R-:W-:-:S03]  /*0670*/  SEL R23, R23, RZ, P4 ;  /* 0x000000ff17177207 */ /* 0x000fc60002000000 */
[----:B------:R-:W-:-:S04]  /*0680*/  FADD R22, R17, R22 ;  /* 0x0000001611167221 */ /* 0x000fc80000000000 */
[----:B------:R-:W-:-:S04]  /*0690*/  FADD R23, R22, R23 ;  /* 0x0000001716177221 */ /* 0x000fc80000000000 */
[----:B------:R-:W-:-:S04]  /*06a0*/  @P0 FMUL R23, R23, 0.25 ;  /* 0x3e80000017170820 */ /* 0x000fc80000400000 */
[----:B------:R-:W-:Y:S01]  /*06b0*/  @!P2 FMUL R23, R23, 16777216 ;  /* 0x4b8000001717a820 */ /* 0x000fe20000400000 */
[----:B0-----:R-:W-:-:S04]  /*06c0*/  IMAD.WIDE R2, R11, 0x4, R2 ;  /* 0x000000040b027825 */ /* 0x001fc800078e0202 */
[----:B-1----:R-:W-:Y:S01]  /*06d0*/  FMUL R23, R12, R23 ;  /* 0x000000170c177220 */ /* 0x002fe20000400000 */
[----:B------:R-:W-:Y:S06]  /*06e0*/  @P3 EXIT ;  /* 0x000000000000394d */ /* 0x000fec0003800000 */
[----:B------:R-:W-:Y:S01]  /*06f0*/  STG.E desc[UR4][R2.64], R23 ;  /* 0x0000001702007986 */ /* 0x000fe2000c101904 */
[----:B------:R-:W-:Y:S05]  /*0700*/  EXIT ;  /* 0x000000000000794d */ /* 0x000fea0003800000 */
.L_x_0:
[----:B------:R-:W-:-:S00]  /*0710*/  BRA `(.L_x_0) ;  /* 0xfffffffc00fc7947 */ /* 0x000fc0000383ffff */
[----:B------:R-:W-:-:S00]  /*0720*/  NOP ;  /* 0x0000000000007918 */ /* 0x000fc00000000000 */
        /* <DEDUP_REMOVED lines=13> */
.L_x_1:


//--------------------- .nv.constant0.triton_poi_fused_avg_pool2d_1 --------------------------
	.section	.nv.constant0.triton_poi_fused_avg_pool2d_1,"a",@progbits
	.sectionflags	@""
	.align	4
.nv.constant0.triton_poi_fused_avg_pool2d_1:
	.zero		548
